//
// Generated by NVIDIA NVVM Compiler
//
// Compiler Build ID: CL-36424714
// Cuda compilation tools, release 13.0, V13.0.88
// Based on NVVM 20.0.0
//

.version 9.0
.target sm_100
.address_size 64

	// .globl	exec

.visible .entry exec(
	.param .u32 exec_param_0,
	.param .u32 exec_param_1,
	.param .u64 .ptr .align 1 exec_param_2,
	.param .u64 .ptr .align 1 exec_param_3,
	.param .u64 .ptr .align 1 exec_param_4
)
{
	.reg .pred 	%p<12>;
	.reg .b16 	%rs<5>;
	.reg .b32 	%r<48>;
	.reg .b32 	%f<93>;
	.reg .b64 	%rd<20>;
	.reg .b64 	%fd<11>;

	ld.param.u32 	%r9, [exec_param_0];
	ld.param.u32 	%r10, [exec_param_1];
	ld.param.u64 	%rd2, [exec_param_2];
	ld.param.u64 	%rd3, [exec_param_3];
	ld.param.u64 	%rd4, [exec_param_4];
	cvta.to.global.u64 	%rd1, %rd4;
	cvta.to.global.u64 	%rd5, %rd3;
	cvta.to.global.u64 	%rd6, %rd2;
	mov.u32 	%r11, %ctaid.x;
	mov.u32 	%r12, %ntid.x;
	mov.u32 	%r13, %tid.x;
	mad.lo.s32 	%r14, %r11, %r12, %r13;
	mul.wide.s32 	%rd7, %r14, 4;
	add.s64 	%rd8, %rd6, %rd7;
	ld.global.f32 	%f1, [%rd8];
	add.s64 	%rd9, %rd5, %rd7;
	ld.global.f32 	%f2, [%rd9];
	cvt.f64.f32 	%fd1, %f1;
	add.f64 	%fd3, %fd1, 0dBFD0000000000000;
	mul.f32 	%f18, %f2, %f2;
	cvt.f64.f32 	%fd2, %f18;
	fma.rn.f64 	%fd4, %fd3, %fd3, %fd2;
	cvt.rn.f32.f64 	%f19, %fd4;
	cvt.f64.f32 	%fd5, %f19;
	add.f64 	%fd6, %fd3, %fd5;
	mul.f64 	%fd7, %fd6, %fd5;
	mul.f64 	%fd8, %fd2, 0d3FD0000000000000;
	setp.lt.f64 	%p1, %fd7, %fd8;
	@%p1 bra 	$L__BB0_12;
	add.f64 	%fd9, %fd1, 0d3FF0000000000000;
	fma.rn.f64 	%fd10, %fd9, %fd9, %fd2;
	setp.lt.f64 	%p2, %fd10, 0d3FB0000000000000;
	setp.lt.s32 	%p3, %r9, 1;
	or.pred  	%p4, %p2, %p3;
	@%p4 bra 	$L__BB0_12;
	mov.f32 	%f85, 0f00000000;
	mov.b32 	%r45, 0;
	mov.b16 	%rs4, 0;
	mov.f32 	%f86, %f85;
$L__BB0_3:
	mul.f32 	%f21, %f86, %f86;
	mul.f32 	%f22, %f85, %f85;
	sub.f32 	%f23, %f21, %f22;
	add.f32 	%f5, %f1, %f23;
	add.f32 	%f24, %f86, %f86;
	fma.rn.f32 	%f85, %f24, %f85, %f2;
	mul.f32 	%f25, %f5, %f5;
	fma.rn.f32 	%f26, %f85, %f85, %f25;
	setp.gt.f32 	%p5, %f26, 0f40800000;
	@%p5 bra 	$L__BB0_5;
	add.s32 	%r45, %r45, 1;
	setp.eq.s32 	%p6, %r45, %r9;
	add.s16 	%rs4, %rs4, 1;
	mov.f32 	%f86, %f5;
	@%p6 bra 	$L__BB0_12;
	bra.uni 	$L__BB0_3;
$L__BB0_5:
	setp.eq.s32 	%p7, %r45, 0;
	@%p7 bra 	$L__BB0_12;
	cvt.rn.f32.s32 	%f7, %r10;
	setp.lt.u32 	%p8, %r45, 4;
	mov.f32 	%f89, 0f00000000;
	mov.f32 	%f90, %f89;
	@%p8 bra 	$L__BB0_9;
	and.b32  	%r16, %r45, -4;
	neg.s32 	%r46, %r16;
	mov.f32 	%f89, 0f00000000;
$L__BB0_8:
	mul.f32 	%f29, %f90, %f90;
	mul.f32 	%f30, %f89, %f89;
	sub.f32 	%f31, %f29, %f30;
	add.f32 	%f32, %f1, %f31;
	add.f32 	%f33, %f90, %f90;
	fma.rn.f32 	%f34, %f33, %f89, %f2;
	add.f32 	%f35, %f32, 0f40000000;
	mul.f32 	%f36, %f35, %f7;
	mul.f32 	%f37, %f36, 0f3E800000;
	cvt.rzi.s32.f32 	%r17, %f37;
	add.f32 	%f38, %f34, 0f40000000;
	mul.f32 	%f39, %f38, %f7;
	mul.f32 	%f40, %f39, 0f3E800000;
	cvt.rzi.s32.f32 	%r18, %f40;
	mad.lo.s32 	%r19, %r18, %r10, %r17;
	mul.wide.s32 	%rd10, %r19, 4;
	add.s64 	%rd11, %rd1, %rd10;
	ld.global.u32 	%r20, [%rd11];
	add.s32 	%r21, %r20, 2;
	st.global.u32 	[%rd11], %r21;
	mul.f32 	%f41, %f32, %f32;
	mul.f32 	%f42, %f34, %f34;
	sub.f32 	%f43, %f41, %f42;
	add.f32 	%f44, %f1, %f43;
	add.f32 	%f45, %f32, %f32;
	fma.rn.f32 	%f46, %f45, %f34, %f2;
	add.f32 	%f47, %f44, 0f40000000;
	mul.f32 	%f48, %f47, %f7;
	mul.f32 	%f49, %f48, 0f3E800000;
	cvt.rzi.s32.f32 	%r22, %f49;
	add.f32 	%f50, %f46, 0f40000000;
	mul.f32 	%f51, %f50, %f7;
	mul.f32 	%f52, %f51, 0f3E800000;
	cvt.rzi.s32.f32 	%r23, %f52;
	mad.lo.s32 	%r24, %r23, %r10, %r22;
	mul.wide.s32 	%rd12, %r24, 4;
	add.s64 	%rd13, %rd1, %rd12;
	ld.global.u32 	%r25, [%rd13];
	add.s32 	%r26, %r25, 2;
	st.global.u32 	[%rd13], %r26;
	mul.f32 	%f53, %f44, %f44;
	mul.f32 	%f54, %f46, %f46;
	sub.f32 	%f55, %f53, %f54;
	add.f32 	%f56, %f1, %f55;
	add.f32 	%f57, %f44, %f44;
	fma.rn.f32 	%f58, %f57, %f46, %f2;
	add.f32 	%f59, %f56, 0f40000000;
	mul.f32 	%f60, %f59, %f7;
	mul.f32 	%f61, %f60, 0f3E800000;
	cvt.rzi.s32.f32 	%r27, %f61;
	add.f32 	%f62, %f58, 0f40000000;
	mul.f32 	%f63, %f62, %f7;
	mul.f32 	%f64, %f63, 0f3E800000;
	cvt.rzi.s32.f32 	%r28, %f64;
	mad.lo.s32 	%r29, %r28, %r10, %r27;
	mul.wide.s32 	%rd14, %r29, 4;
	add.s64 	%rd15, %rd1, %rd14;
	ld.global.u32 	%r30, [%rd15];
	add.s32 	%r31, %r30, 2;
	st.global.u32 	[%rd15], %r31;
	mul.f32 	%f65, %f56, %f56;
	mul.f32 	%f66, %f58, %f58;
	sub.f32 	%f67, %f65, %f66;
	add.f32 	%f90, %f1, %f67;
	add.f32 	%f68, %f56, %f56;
	fma.rn.f32 	%f89, %f68, %f58, %f2;
	add.f32 	%f69, %f90, 0f40000000;
	mul.f32 	%f70, %f69, %f7;
	mul.f32 	%f71, %f70, 0f3E800000;
	cvt.rzi.s32.f32 	%r32, %f71;
	add.f32 	%f72, %f89, 0f40000000;
	mul.f32 	%f73, %f72, %f7;
	mul.f32 	%f74, %f73, 0f3E800000;
	cvt.rzi.s32.f32 	%r33, %f74;
	mad.lo.s32 	%r34, %r33, %r10, %r32;
	mul.wide.s32 	%rd16, %r34, 4;
	add.s64 	%rd17, %rd1, %rd16;
	ld.global.u32 	%r35, [%rd17];
	add.s32 	%r36, %r35, 2;
	st.global.u32 	[%rd17], %r36;
	add.s32 	%r46, %r46, 4;
	setp.ne.s32 	%p9, %r46, 0;
	@%p9 bra 	$L__BB0_8;
$L__BB0_9:
	and.b32  	%r37, %r45, 3;
	setp.eq.s32 	%p10, %r37, 0;
	@%p10 bra 	$L__BB0_12;
	cvt.u32.u16 	%r38, %rs4;
	and.b32  	%r39, %r38, 3;
	neg.s32 	%r47, %r39;
$L__BB0_11:
	.pragma "nounroll";
	mul.f32 	%f75, %f90, %f90;
	mul.f32 	%f76, %f89, %f89;
	sub.f32 	%f77, %f75, %f76;
	add.f32 	%f16, %f1, %f77;
	add.f32 	%f78, %f90, %f90;
	fma.rn.f32 	%f89, %f78, %f89, %f2;
	add.f32 	%f79, %f16, 0f40000000;
	mul.f32 	%f80, %f79, %f7;
	mul.f32 	%f81, %f80, 0f3E800000;
	cvt.rzi.s32.f32 	%r40, %f81;
	add.f32 	%f82, %f89, 0f40000000;
	mul.f32 	%f83, %f82, %f7;
	mul.f32 	%f84, %f83, 0f3E800000;
	cvt.rzi.s32.f32 	%r41, %f84;
	mad.lo.s32 	%r42, %r41, %r10, %r40;
	mul.wide.s32 	%rd18, %r42, 4;
	add.s64 	%rd19, %rd1, %rd18;
	ld.global.u32 	%r43, [%rd19];
	add.s32 	%r44, %r43, 2;
	st.global.u32 	[%rd19], %r44;
	add.s32 	%r47, %r47, 1;
	setp.ne.s32 	%p11, %r47, 0;
	mov.f32 	%f90, %f16;
	@%p11 bra 	$L__BB0_11;
$L__BB0_12:
	ret;

}


// ===== COMPILED SASS (sm_100) =====

	.target	sm_100

	.elftype	@"ET_EXEC"


//--------------------- .note.nv.tkinfo           --------------------------
	.section	.note.nv.tkinfo,"",@"SHT_NOTE"
	.sectionflags	@"SHF_NOTE_NV_TKINFO"
	.tkinfo
        /*0018*/ 	.word	0x00000002
        /*0030*/ 	.string	""
        /*0030*/ 	.string	"ptxas"
        /*0030*/ 	.string	"Cuda compilation tools, release 13.0, V13.0.88"
        /*0030*/ 	.string	"Build cuda_13.0.r13.0/compiler.36424714_0"
        /*0030*/ 	.string	"-arch sm_100 -m 64 "



//--------------------- .note.nv.cuinfo           --------------------------
	.section	.note.nv.cuinfo,"",@"SHT_NOTE"
	.sectionflags	@"SHF_NOTE_NV_CUINFO"
        /*0018*/ 	.short	0x0002
        /*001a*/ 	.short	0x0064
        /*001c*/ 	.short	0x0082
	.zero		2


//--------------------- .nv.info                  --------------------------
	.section	.nv.info,"",@"SHT_CUDA_INFO"
	.align	4


	//----- nvinfo : EIATTR_REGCOUNT
	.align		4
        /*0000*/ 	.byte	0x04, 0x2f
        /*0002*/ 	.short	(.L_1 - .L_0)
	.align		4
.L_0:
        /*0004*/ 	.word	index@(exec)
        /*0008*/ 	.word	0x00000018


	//----- nvinfo : EIATTR_FRAME_SIZE
	.align		4
.L_1:
        /*000c*/ 	.byte	0x04, 0x11
        /*000e*/ 	.short	(.L_3 - .L_2)
	.align		4
.L_2:
        /*0010*/ 	.word	index@(exec)
        /*0014*/ 	.word	0x00000000


	//----- nvinfo : EIATTR_MIN_STACK_SIZE
	.align		4
.L_3:
        /*0018*/ 	.byte	0x04, 0x12
        /*001a*/ 	.short	(.L_5 - .L_4)
	.align		4
.L_4:
        /*001c*/ 	.word	index@(exec)
        /*0020*/ 	.word	0x00000000
.L_5:


//--------------------- .nv.compat                --------------------------
	.section	.nv.compat,"",@"SHT_CUDA_COMPAT_INFO"
	.align	4
        /*0000*/ 	.byte	0x02, 0x09, 0x00, 0x00, 0x02, 0x02, 0x01, 0x00, 0x02, 0x05, 0x05, 0x00, 0x03, 0x07, 0x01, 0x01
        /*0010*/ 	.byte	0x02, 0x03, 0x00, 0x00, 0x02, 0x06, 0x01, 0x00, 0x04, 0x0b, 0x08, 0x00, 0x01, 0x00, 0x00, 0x00
        /*0020*/ 	.byte	0x00, 0x00, 0x00, 0x00


//--------------------- .nv.info.exec             --------------------------
	.section	.nv.info.exec,"",@"SHT_CUDA_INFO"
	.sectionflags	@""
	.align	4


	//----- nvinfo : EIATTR_CUDA_API_VERSION
	.align		4
        /*0000*/ 	.byte	0x04, 0x37
        /*0002*/ 	.short	(.L_7 - .L_6)
.L_6:
        /*0004*/ 	.word	0x00000082


	//----- nvinfo : EIATTR_KPARAM_INFO
	.align		4
.L_7:
        /*0008*/ 	.byte	0x04, 0x17
        /*000a*/ 	.short	(.L_9 - .L_8)
.L_8:
        /*000c*/ 	.word	0x00000000
        /*0010*/ 	.short	0x0004
        /*0012*/ 	.short	0x0018
        /*0014*/ 	.byte	0x00, 0xf5, 0x21, 0x00


	//----- nvinfo : EIATTR_KPARAM_INFO
	.align		4
.L_9:
        /*0018*/ 	.byte	0x04, 0x17
        /*001a*/ 	.short	(.L_11 - .L_10)
.L_10:
        /*001c*/ 	.word	0x00000000
        /*0020*/ 	.short	0x0003
        /*0022*/ 	.short	0x0010
        /*0024*/ 	.byte	0x00, 0xf5, 0x21, 0x00


	//----- nvinfo : EIATTR_KPARAM_INFO
	.align		4
.L_11:
        /*0028*/ 	.byte	0x04, 0x17
        /*002a*/ 	.short	(.L_13 - .L_12)
.L_12:
        /*002c*/ 	.word	0x00000000
        /*0030*/ 	.short	0x0002
        /*0032*/ 	.short	0x0008
        /*0034*/ 	.byte	0x00, 0xf5, 0x21, 0x00


	//----- nvinfo : EIATTR_KPARAM_INFO
	.align		4
.L_13:
        /*0038*/ 	.byte	0x04, 0x17
        /*003a*/ 	.short	(.L_15 - .L_14)
.L_14:
        /*003c*/ 	.word	0x00000000
        /*0040*/ 	.short	0x0001
        /*0042*/ 	.short	0x0004
        /*0044*/ 	.byte	0x00, 0xf0, 0x11, 0x00


	//----- nvinfo : EIATTR_KPARAM_INFO
	.align		4
.L_15:
        /*0048*/ 	.byte	0x04, 0x17
        /*004a*/ 	.short	(.L_17 - .L_16)
.L_16:
        /*004c*/ 	.word	0x00000000
        /*0050*/ 	.short	0x0000
        /*0052*/ 	.short	0x0000
        /*0054*/ 	.byte	0x00, 0xf0, 0x11, 0x00


	//----- nvinfo : EIATTR_SPARSE_MMA_MASK
	.align		4
.L_17:
        /*0058*/ 	.byte	0x03, 0x50
        /*005a*/ 	.short	0x0000


	//----- nvinfo : EIATTR_MAXREG_COUNT
	.align		4
        /*005c*/ 	.byte	0x03, 0x1b
        /*005e*/ 	.short	0x00ff


	//----- nvinfo : EIATTR_MERCURY_ISA_VERSION
	.align		4
        /*0060*/ 	.byte	0x03, 0x5f
        /*0062*/ 	.short	0x0101


	//----- nvinfo : EIATTR_VRC_CTA_INIT_COUNT
	.align		4
        /*0064*/ 	.byte	0x02, 0x4a
	.zero		1
	.zero		1


	//----- nvinfo : EIATTR_EXIT_INSTR_OFFSETS
	.align		4
        /*0068*/ 	.byte	0x04, 0x1c
        /*006a*/ 	.short	(.L_19 - .L_18)


	//   ....[0]....
.L_18:
        /*006c*/ 	.word	0x00000170


	//   ....[1]....
        /*0070*/ 	.word	0x000001d0


	//   ....[2]....
        /*0074*/ 	.word	0x000002a0


	//   ....[3]....
        /*0078*/ 	.word	0x00000370


	//   ....[4]....
        /*007c*/ 	.word	0x00000870


	//   ....[5]....
        /*0080*/ 	.word	0x000009e0


	//----- nvinfo : EIATTR_CRS_STACK_SIZE
	.align		4
.L_19:
        /*0084*/ 	.byte	0x04, 0x1e
        /*0086*/ 	.short	(.L_21 - .L_20)
.L_20:
        /*0088*/ 	.word	0x00000000


	//----- nvinfo : EIATTR_CBANK_PARAM_SIZE
	.align		4
.L_21:
        /*008c*/ 	.byte	0x03, 0x19
        /*008e*/ 	.short	0x0020


	//----- nvinfo : EIATTR_PARAM_CBANK
	.align		4
        /*0090*/ 	.byte	0x04, 0x0a
        /*0092*/ 	.short	(.L_23 - .L_22)
	.align		4
.L_22:
        /*0094*/ 	.word	index@(.nv.constant0.exec)
        /*0098*/ 	.short	0x0380
        /*009a*/ 	.short	0x0020


	//----- nvinfo : EIATTR_SW_WAR
	.align		4
.L_23:
        /*009c*/ 	.byte	0x04, 0x36
        /*009e*/ 	.short	(.L_25 - .L_24)
.L_24:
        /*00a0*/ 	.word	0x00000008
.L_25:


//--------------------- .nv.callgraph             --------------------------
	.section	.nv.callgraph,"",@"SHT_CUDA_CALLGRAPH"
	.align	4
	.sectionentsize	8
	.align		4
        /*0000*/ 	.word	0x00000000
	.align		4
        /*0004*/ 	.word	0xffffffff
	.align		4
        /*0008*/ 	.word	0x00000000
	.align		4
        /*000c*/ 	.word	0xfffffffe
	.align		4
        /*0010*/ 	.word	0x00000000
	.align		4
        /*0014*/ 	.word	0xfffffffd
	.align		4
        /*0018*/ 	.word	0x00000000
	.align		4
        /*001c*/ 	.word	0xfffffffc


//--------------------- .text.exec                --------------------------
	.section	.text.exec,"ax",@progbits
	.align	128
        .global         exec
        .type           exec,@function
        .size           exec,(.L_x_8 - exec)
        .other          exec,@"STO_CUDA_ENTRY STV_DEFAULT"
exec:
.text.exec:
[----:B------:R-:W-:Y:S01]  /*0000*/  LDC R1, c[0x0][0x37c] ;  /* 0x0000df00ff017b82 */ /* 0x000fe20000000800 */
[----:B------:R-:W0:Y:S07]  /*0010*/  S2R R0, SR_TID.X ;  /* 0x0000000000007919 */ /* 0x000e2e0000002100 */
[----:B------:R-:W0:Y:S01]  /*0020*/  S2UR UR6, SR_CTAID.X ;  /* 0x00000000000679c3 */ /* 0x000e220000002500 */
[----:B------:R-:W1:Y:S07]  /*0030*/  LDCU.64 UR4, c[0x0][0x358] ;  /* 0x00006b00ff0477ac */ /* 0x000e6e0008000a00 */
[----:B------:R-:W0:Y:S08]  /*0040*/  LDC R7, c[0x0][0x360] ;  /* 0x0000d800ff077b82 */ /* 0x000e300000000800 */
[----:B------:R-:W2:Y:S08]  /*0050*/  LDC.64 R2, c[0x0][0x388] ;  /* 0x0000e200ff027b82 */ /* 0x000eb00000000a00 */
[----:B------:R-:W3:Y:S01]  /*0060*/  LDC.64 R4, c[0x0][0x390] ;  /* 0x0000e400ff047b82 */ /* 0x000ee20000000a00 */
[----:B0-----:R-:W-:-:S04]  /*0070*/  IMAD R7, R7, UR6, R0 ;  /* 0x0000000607077c24 */ /* 0x001fc8000f8e0200 */
[----:B--2---:R-:W-:-:S06]  /*0080*/  IMAD.WIDE R2, R7, 0x4, R2 ;  /* 0x0000000407027825 */ /* 0x004fcc00078e0202 */
[----:B-1----:R-:W2:Y:S01]  /*0090*/  LDG.E R2, desc[UR4][R2.64] ;  /* 0x0000000402027981 */ /* 0x002ea2000c1e1900 */
[----:B---3--:R-:W-:-:S05]  /*00a0*/  IMAD.WIDE R4, R7, 0x4, R4 ;  /* 0x0000000407047825 */ /* 0x008fca00078e0204 */
[----:B------:R-:W3:Y:S01]  /*00b0*/  LDG.E R0, desc[UR4][R4.64] ;  /* 0x0000000404007981 */ /* 0x000ee2000c1e1900 */
[----:B--2---:R-:W0:Y:S01]  /*00c0*/  F2F.F64.F32 R6, R2 ;  /* 0x0000000200067310 */ /* 0x004e220000201800 */
[----:B---3--:R-:W-:-:S07]  /*00d0*/  FMUL R10, R0, R0 ;  /* 0x00000000000a7220 */ /* 0x008fce0000400000 */
[----:B------:R-:W1:Y:S01]  /*00e0*/  F2F.F64.F32 R10, R10 ;  /* 0x0000000a000a7310 */ /* 0x000e620000201800 */
[----:B0-----:R-:W-:-:S08]  /*00f0*/  DADD R8, R6, -0.25 ;  /* 0xbfd0000006087429 */ /* 0x001fd00000000000 */
[----:B-1----:R-:W-:-:S10]  /*0100*/  DFMA R12, R8, R8, R10 ;  /* 0x00000008080c722b */ /* 0x002fd4000000000a */
[----:B------:R-:W0:Y:S08]  /*0110*/  F2F.F32.F64 R12, R12 ;  /* 0x0000000c000c7310 */ /* 0x000e300000301000 */
[----:B0-----:R-:W0:Y:S01]  /*0120*/  F2F.F64.F32 R14, R12 ;  /* 0x0000000c000e7310 */ /* 0x001e220000201800 */
[----:B------:R-:W-:Y:S02]  /*0130*/  DMUL R16, R10, 0.25 ;  /* 0x3fd000000a107828 */ /* 0x000fe40000000000 */
[----:B0-----:R-:W-:-:S08]  /*0140*/  DADD R8, R8, R14 ;  /* 0x0000000008087229 */ /* 0x001fd0000000000e */
[----:B------:R-:W-:-:S08]  /*0150*/  DMUL R8, R14, R8 ;  /* 0x000000080e087228 */ /* 0x000fd00000000000 */
[----:B------:R-:W-:-:S14]  /*0160*/  DSETP.GEU.AND P0, PT, R8, R16, PT ;  /* 0x000000100800722a */ /* 0x000fdc0003f0e000 */
[----:B------:R-:W-:Y:S05]  /*0170*/  @!P0 EXIT ;  /* 0x000000000000894d */ /* 0x000fea0003800000 */
[----:B------:R-:W0:Y:S01]  /*0180*/  LDC R3, c[0x0][0x380] ;  /* 0x0000e000ff037b82 */ /* 0x000e220000000800 */
[----:B------:R-:W-:-:S08]  /*0190*/  DADD R6, R6, 1 ;  /* 0x3ff0000006067429 */ /* 0x000fd00000000000 */
[----:B------:R-:W-:Y:S01]  /*01a0*/  DFMA R6, R6, R6, R10 ;  /* 0x000000060606722b */ /* 0x000fe2000000000a */
[----:B0-----:R-:W-:-:S13]  /*01b0*/  ISETP.GE.AND P0, PT, R3, 0x1, PT ;  /* 0x000000010300780c */ /* 0x001fda0003f06270 */
[----:B------:R-:W-:-:S14]  /*01c0*/  DSETP.LT.OR P0, PT, R6, 0.0625, !P0 ;  /* 0x3fb000000600742a */ /* 0x000fdc0004701400 */
[----:B------:R-:W-:Y:S05]  /*01d0*/  @P0 EXIT ;  /* 0x000000000000094d */ /* 0x000fea0003800000 */
[----:B------:R-:W-:Y:S01]  /*01e0*/  FADD R4, RZ, R2 ;  /* 0x00000002ff047221 */ /* 0x000fe20000000000 */
[----:B------:R-:W-:Y:S01]  /*01f0*/  FFMA R5, RZ, RZ, R0 ;  /* 0x000000ffff057223 */ /* 0x000fe20000000000 */
[----:B------:R-:W-:Y:S01]  /*0200*/  BSSY.RECONVERGENT B0, `(.L_x_0) ;  /* 0x0000015000007945 */ /* 0x000fe20003800200 */
[----:B------:R-:W-:Y:S01]  /*0210*/  MOV R7, RZ ;  /* 0x000000ff00077202 */ /* 0x000fe20000000f00 */
[----:B------:R-:W-:Y:S01]  /*0220*/  FMUL R6, R4, R4 ;  /* 0x0000000404067220 */ /* 0x000fe20000400000 */
[----:B------:R-:W-:-:S03]  /*0230*/  PRMT R3, RZ, 0x7610, R3 ;  /* 0x00007610ff037816 */ /* 0x000fc60000000003 */
[----:B------:R-:W-:-:S05]  /*0240*/  FFMA R6, R5, R5, R6 ;  /* 0x0000000505067223 */ /* 0x000fca0000000006 */
[----:B------:R-:W-:-:S13]  /*0250*/  FSETP.GT.AND P0, PT, R6, 4, PT ;  /* 0x408000000600780b */ /* 0x000fda0003f04000 */
[----:B------:R-:W-:Y:S05]  /*0260*/  @P0 BRA `(.L_x_1) ;  /* 0x0000000000380947 */ /* 0x000fea0003800000 */
[----:B------:R-:W0:Y:S02]  /*0270*/  LDCU UR6, c[0x0][0x380] ;  /* 0x00007000ff0677ac */ /* 0x000e240008000800 */
.L_x_2:
[----:B------:R-:W-:-:S04]  /*0280*/  IADD3 R7, PT, PT, R7, 0x1, RZ ;  /* 0x0000000107077810 */ /* 0x000fc80007ffe0ff */
[----:B0-----:R-:W-:-:S13]  /*0290*/  ISETP.NE.AND P0, PT, R7, UR6, PT ;  /* 0x0000000607007c0c */ /* 0x001fda000bf05270 */
[----:B------:R-:W-:Y:S05]  /*02a0*/  @!P0 EXIT ;  /* 0x000000000000894d */ /* 0x000fea0003800000 */
[-C--:B------:R-:W-:Y:S01]  /*02b0*/  FMUL R9, R5, R5.reuse ;  /* 0x0000000505097220 */ /* 0x080fe20000400000 */
[C---:B------:R-:W-:Y:S01]  /*02c0*/  FADD R11, R4.reuse, R4 ;  /* 0x00000004040b7221 */ /* 0x040fe20000000000 */
[----:B------:R-:W-:Y:S02]  /*02d0*/  IADD3 R3, PT, PT, R3, 0x1, RZ ;  /* 0x0000000103037810 */ /* 0x000fe40007ffe0ff */
[----:B------:R-:W-:Y:S01]  /*02e0*/  FFMA R9, R4, R4, -R9 ;  /* 0x0000000404097223 */ /* 0x000fe20000000809 */
[----:B------:R-:W-:-:S03]  /*02f0*/  FFMA R5, R11, R5, R0 ;  /* 0x000000050b057223 */ /* 0x000fc60000000000 */
[----:B------:R-:W-:-:S04]  /*0300*/  FADD R4, R2, R9 ;  /* 0x0000000902047221 */ /* 0x000fc80000000000 */
[----:B------:R-:W-:-:S04]  /*0310*/  FMUL R6, R4, R4 ;  /* 0x0000000404067220 */ /* 0x000fc80000400000 */
[----:B------:R-:W-:-:S05]  /*0320*/  FFMA R6, R5, R5, R6 ;  /* 0x0000000505067223 */ /* 0x000fca0000000006 */
[----:B------:R-:W-:-:S13]  /*0330*/  FSETP.GT.AND P0, PT, R6, 4, PT ;  /* 0x408000000600780b */ /* 0x000fda0003f04000 */
[----:B------:R-:W-:Y:S05]  /*0340*/  @!P0 BRA `(.L_x_2) ;  /* 0xfffffffc00cc8947 */ /* 0x000fea000383ffff */
.L_x_1:
[----:B------:R-:W-:Y:S05]  /*0350*/  BSYNC.RECONVERGENT B0 ;  /* 0x0000000000007941 */ /* 0x000fea0003800200 */
.L_x_0:
[----:B------:R-:W-:-:S13]  /*0360*/  ISETP.NE.AND P0, PT, R7, RZ, PT ;  /* 0x000000ff0700720c */ /* 0x000fda0003f05270 */
[----:B------:R-:W-:Y:S05]  /*0370*/  @!P0 EXIT ;  /* 0x000000000000894d */ /* 0x000fea0003800000 */
[----:B------:R-:W0:Y:S01]  /*0380*/  LDCU UR6, c[0x0][0x384] ;  /* 0x00007080ff0677ac */ /* 0x000e220008000800 */
[C---:B------:R-:W-:Y:S01]  /*0390*/  ISETP.GE.U32.AND P1, PT, R7.reuse, 0x4, PT ;  /* 0x000000040700780c */ /* 0x040fe20003f26070 */
[----:B------:R-:W-:Y:S01]  /*03a0*/  BSSY.RECONVERGENT B0, `(.L_x_3) ;  /* 0x000004c000007945 */ /* 0x000fe20003800200 */
[----:B------:R-:W-:Y:S02]  /*03b0*/  LOP3.LUT P0, RZ, R7, 0x3, RZ, 0xc0, !PT ;  /* 0x0000000307ff7812 */ /* 0x000fe4000780c0ff */
[----:B------:R-:W-:Y:S02]  /*03c0*/  CS2R R12, SRZ ;  /* 0x00000000000c7805 */ /* 0x000fe4000001ff00 */
[----:B0-----:R-:W-:-:S07]  /*03d0*/  I2FP.F32.S32 R6, UR6 ;  /* 0x0000000600067c45 */ /* 0x001fce0008201400 */
[----:B------:R-:W-:Y:S05]  /*03e0*/  @!P1 BRA `(.L_x_4) ;  /* 0x00000004001c9947 */ /* 0x000fea0003800000 */
[----:B------:R-:W0:Y:S01]  /*03f0*/  LDC.64 R4, c[0x0][0x398] ;  /* 0x0000e600ff047b82 */ /* 0x000e220000000a00 */
[----:B------:R-:W-:Y:S02]  /*0400*/  LOP3.LUT R7, R7, 0xfffffffc, RZ, 0xc0, !PT ;  /* 0xfffffffc07077812 */ /* 0x000fe400078ec0ff */
[----:B------:R-:W-:Y:S02]  /*0410*/  MOV R13, RZ ;  /* 0x000000ff000d7202 */ /* 0x000fe40000000f00 */
[----:B------:R-:W-:-:S07]  /*0420*/  IADD3 R7, PT, PT, -R7, RZ, RZ ;  /* 0x000000ff07077210 */ /* 0x000fce0007ffe1ff */
.L_x_5:
[----:B-1----:R-:W-:Y:S01]  /*0430*/  FMUL R9, R13, R13 ;  /* 0x0000000d0d097220 */ /* 0x002fe20000400000 */
[----:B------:R-:W-:-:S03]  /*0440*/  FADD R11, R12, R12 ;  /* 0x0000000c0c0b7221 */ /* 0x000fc60000000000 */
[----:B------:R-:W-:Y:S01]  /*0450*/  FFMA R9, R12, R12, -R9 ;  /* 0x0000000c0c097223 */ /* 0x000fe20000000809 */
[----:B------:R-:W-:-:S03]  /*0460*/  FFMA R11, R11, R13, R0 ;  /* 0x0000000d0b0b7223 */ /* 0x000fc60000000000 */
[----:B------:R-:W-:Y:S01]  /*0470*/  FADD R10, R2, R9 ;  /* 0x00000009020a7221 */ /* 0x000fe20000000000 */
[----:B------:R-:W-:-:S03]  /*0480*/  FADD R13, R11, 2 ;  /* 0x400000000b0d7421 */ /* 0x000fc60000000000 */
[----:B------:R-:W-:Y:S01]  /*0490*/  FADD R9, R10, 2 ;  /* 0x400000000a097421 */ /* 0x000fe20000000000 */
[----:B------:R-:W-:-:S03]  /*04a0*/  FMUL.D4 R13, R6, R13 ;  /* 0x0000000d060d7220 */ /* 0x000fc60000200000 */
[----:B------:R-:W-:-:S03]  /*04b0*/  FMUL.D4 R12, R6, R9 ;  /* 0x00000009060c7220 */ /* 0x000fc60000200000 */
[----:B------:R-:W-:Y:S08]  /*04c0*/  F2I.TRUNC.NTZ R13, R13 ;  /* 0x0000000d000d7305 */ /* 0x000ff0000020f100 */
[----:B------:R-:W1:Y:S02]  /*04d0*/  F2I.TRUNC.NTZ R12, R12 ;  /* 0x0000000c000c7305 */ /* 0x000e64000020f100 */
[----:B-1----:R-:W-:-:S04]  /*04e0*/  IMAD R9, R13, UR6, R12 ;  /* 0x000000060d097c24 */ /* 0x002fc8000f8e020c */
[----:B0-----:R-:W-:-:S05]  /*04f0*/  IMAD.WIDE R8, R9, 0x4, R4 ;  /* 0x0000000409087825 */ /* 0x001fca00078e0204 */
[----:B------:R-:W2:Y:S01]  /*0500*/  LDG.E R14, desc[UR4][R8.64] ;  /* 0x00000004080e7981 */ /* 0x000ea2000c1e1900 */
[----:B------:R-:W-:-:S04]  /*0510*/  FMUL R15, R11, R11 ;  /* 0x0000000b0b0f7220 */ /* 0x000fc80000400000 */
[C---:B------:R-:W-:Y:S01]  /*0520*/  FFMA R15, R10.reuse, R10, -R15 ;  /* 0x0000000a0a0f7223 */ /* 0x040fe2000000080f */
[----:B------:R-:W-:-:S03]  /*0530*/  FADD R10, R10, R10 ;  /* 0x0000000a0a0a7221 */ /* 0x000fc60000000000 */
[----:B------:R-:W-:Y:S01]  /*0540*/  FADD R16, R2, R15 ;  /* 0x0000000f02107221 */ /* 0x000fe20000000000 */
[----:B------:R-:W-:-:S03]  /*0550*/  FFMA R13, R11, R10, R0 ;  /* 0x0000000a0b0d7223 */ /* 0x000fc60000000000 */
[----:B------:R-:W-:Y:S01]  /*0560*/  FADD R15, R16, 2 ;  /* 0x40000000100f7421 */ /* 0x000fe20000000000 */
[----:B------:R-:W-:-:S03]  /*0570*/  FADD R11, R13, 2 ;  /* 0x400000000d0b7421 */ /* 0x000fc60000000000 */
[C---:B------:R-:W-:Y:S01]  /*0580*/  FMUL.D4 R17, R6.reuse, R15 ;  /* 0x0000000f06117220 */ /* 0x040fe20000200000 */
[----:B------:R-:W-:-:S05]  /*0590*/  FMUL.D4 R12, R6, R11 ;  /* 0x0000000b060c7220 */ /* 0x000fca0000200000 */
[----:B------:R-:W-:Y:S08]  /*05a0*/  F2I.TRUNC.NTZ R17, R17 ;  /* 0x0000001100117305 */ /* 0x000ff0000020f100 */
[----:B------:R-:W0:Y:S02]  /*05b0*/  F2I.TRUNC.NTZ R12, R12 ;  /* 0x0000000c000c7305 */ /* 0x000e24000020f100 */
[----:B0-----:R-:W-:-:S04]  /*05c0*/  IMAD R11, R12, UR6, R17 ;  /* 0x000000060c0b7c24 */ /* 0x001fc8000f8e0211 */
[----:B------:R-:W-:Y:S01]  /*05d0*/  IMAD.WIDE R10, R11, 0x4, R4 ;  /* 0x000000040b0a7825 */ /* 0x000fe200078e0204 */
[----:B--2---:R-:W-:-:S05]  /*05e0*/  IADD3 R15, PT, PT, R14, 0x2, RZ ;  /* 0x000000020e0f7810 */ /* 0x004fca0007ffe0ff */
[----:B------:R0:W-:Y:S04]  /*05f0*/  STG.E desc[UR4][R8.64], R15 ;  /* 0x0000000f08007986 */ /* 0x0001e8000c101904 */
[----:B------:R-:W2:Y:S01]  /*0600*/  LDG.E R14, desc[UR4][R10.64] ;  /* 0x000000040a0e7981 */ /* 0x000ea2000c1e1900 */
[----:B------:R-:W-:Y:S01]  /*0610*/  FADD R18, R16, R16 ;  /* 0x0000001010127221 */ /* 0x000fe20000000000 */
[----:B------:R-:W-:-:S03]  /*0620*/  FMUL R19, R13, R13 ;  /* 0x0000000d0d137220 */ /* 0x000fc60000400000 */
[----:B------:R-:W-:Y:S01]  /*0630*/  FFMA R13, R13, R18, R0 ;  /* 0x000000120d0d7223 */ /* 0x000fe20000000000 */
[----:B------:R-:W-:-:S03]  /*0640*/  FFMA R19, R16, R16, -R19 ;  /* 0x0000001010137223 */ /* 0x000fc60000000813 */
[----:B------:R-:W-:Y:S01]  /*0650*/  FADD R17, R13, 2 ;  /* 0x400000000d117421 */ /* 0x000fe20000000000 */
[----:B------:R-:W-:-:S03]  /*0660*/  FADD R19, R2, R19 ;  /* 0x0000001302137221 */ /* 0x000fc60000000000 */
[----:B------:R-:W-:Y:S01]  /*0670*/  FMUL.D4 R16, R6, R17 ;  /* 0x0000001106107220 */ /* 0x000fe20000200000 */
[----:B------:R-:W-:-:S04]  /*0680*/  FADD R17, R19, 2 ;  /* 0x4000000013117421 */ /* 0x000fc80000000000 */
[----:B------:R-:W-:Y:S01]  /*0690*/  FMUL.D4 R17, R6, R17 ;  /* 0x0000001106117220 */ /* 0x000fe20000200000 */
[----:B------:R-:W-:Y:S08]  /*06a0*/  F2I.TRUNC.NTZ R16, R16 ;  /* 0x0000001000107305 */ /* 0x000ff0000020f100 */
[----:B------:R-:W0:Y:S02]  /*06b0*/  F2I.TRUNC.NTZ R17, R17 ;  /* 0x0000001100117305 */ /* 0x000e24000020f100 */
[----:B0-----:R-:W-:-:S04]  /*06c0*/  IMAD R9, R16, UR6, R17 ;  /* 0x0000000610097c24 */ /* 0x001fc8000f8e0211 */
[----:B------:R-:W-:Y:S01]  /*06d0*/  IMAD.WIDE R8, R9, 0x4, R4 ;  /* 0x0000000409087825 */ /* 0x000fe200078e0204 */
[----:B--2---:R-:W-:-:S05]  /*06e0*/  IADD3 R15, PT, PT, R14, 0x2, RZ ;  /* 0x000000020e0f7810 */ /* 0x004fca0007ffe0ff */
[----:B------:R0:W-:Y:S04]  /*06f0*/  STG.E desc[UR4][R10.64], R15 ;  /* 0x0000000f0a007986 */ /* 0x0001e8000c101904 */
        /* <DEDUP_REMOVED lines=9> */
[----:B------:R-:W-:-:S04]  /*0790*/  FMUL.D4 R17, R6, R17 ;  /* 0x0000001106117220 */ /* 0x000fc80000200000 */
[----:B0-----:R-:W-:Y:S08]  /*07a0*/  F2I.TRUNC.NTZ R10, R17 ;  /* 0x00000011000a7305 */ /* 0x001ff0000020f100 */
[----:B------:R-:W0:Y:S02]  /*07b0*/  F2I.TRUNC.NTZ R21, R21 ;  /* 0x0000001500157305 */ /* 0x000e24000020f100 */
[----:B0-----:R-:W-:-:S04]  /*07c0*/  IMAD R11, R10, UR6, R21 ;  /* 0x000000060a0b7c24 */ /* 0x001fc8000f8e0215 */
[----:B------:R-:W-:Y:S01]  /*07d0*/  IMAD.WIDE R10, R11, 0x4, R4 ;  /* 0x000000040b0a7825 */ /* 0x000fe200078e0204 */
[----:B--2---:R-:W-:-:S05]  /*07e0*/  IADD3 R15, PT, PT, R14, 0x2, RZ ;  /* 0x000000020e0f7810 */ /* 0x004fca0007ffe0ff */
[----:B------:R1:W-:Y:S04]  /*07f0*/  STG.E desc[UR4][R8.64], R15 ;  /* 0x0000000f08007986 */ /* 0x0003e8000c101904 */
[----:B------:R-:W2:Y:S01]  /*0800*/  LDG.E R14, desc[UR4][R10.64] ;  /* 0x000000040a0e7981 */ /* 0x000ea2000c1e1900 */
[----:B------:R-:W-:-:S04]  /*0810*/  IADD3 R7, PT, PT, R7, 0x4, RZ ;  /* 0x0000000407077810 */ /* 0x000fc80007ffe0ff */
[----:B------:R-:W-:Y:S02]  /*0820*/  ISETP.NE.AND P1, PT, R7, RZ, PT ;  /* 0x000000ff0700720c */ /* 0x000fe40003f25270 */
[----:B--2---:R-:W-:-:S05]  /*0830*/  IADD3 R19, PT, PT, R14, 0x2, RZ ;  /* 0x000000020e137810 */ /* 0x004fca0007ffe0ff */
[----:B------:R1:W-:Y:S06]  /*0840*/  STG.E desc[UR4][R10.64], R19 ;  /* 0x000000130a007986 */ /* 0x0003ec000c101904 */
[----:B------:R-:W-:Y:S05]  /*0850*/  @P1 BRA `(.L_x_5) ;  /* 0xfffffff800f41947 */ /* 0x000fea000383ffff */
.L_x_4:
[----:B------:R-:W-:Y:S05]  /*0860*/  BSYNC.RECONVERGENT B0 ;  /* 0x0000000000007941 */ /* 0x000fea0003800200 */
.L_x_3:
[----:B------:R-:W-:Y:S05]  /*0870*/  @!P0 EXIT ;  /* 0x000000000000894d */ /* 0x000fea0003800000 */
[----:B------:R-:W0:Y:S01]  /*0880*/  LDC.64 R4, c[0x0][0x398] ;  /* 0x0000e600ff047b82 */ /* 0x000e220000000a00 */
[----:B------:R-:W-:-:S04]  /*0890*/  LOP3.LUT R3, R3, 0x3, RZ, 0xc0, !PT ;  /* 0x0000000303037812 */ /* 0x000fc800078ec0ff */
[----:B------:R-:W-:-:S07]  /*08a0*/  IADD3 R3, PT, PT, -R3, RZ, RZ ;  /* 0x000000ff03037210 */ /* 0x000fce0007ffe1ff */
.L_x_6:
[----:B--2---:R-:W-:Y:S01]  /*08b0*/  FMUL R7, R13, R13 ;  /* 0x0000000d0d077220 */ /* 0x004fe20000400000 */
[----:B-1----:R-:W-:-:S03]  /*08c0*/  FADD R9, R12, R12 ;  /* 0x0000000c0c097221 */ /* 0x002fc60000000000 */
        /* <DEDUP_REMOVED lines=12> */
[----:B------:R-:W-:-:S04]  /*0990*/  IADD3 R3, PT, PT, R3, 0x1, RZ ;  /* 0x0000000103037810 */ /* 0x000fc80007ffe0ff */
[----:B------:R-:W-:Y:S02]  /*09a0*/  ISETP.NE.AND P0, PT, R3, RZ, PT ;  /* 0x000000ff0300720c */ /* 0x000fe40003f05270 */
[----:B--2---:R-:W-:-:S05]  /*09b0*/  IADD3 R7, PT, PT, R7, 0x2, RZ ;  /* 0x0000000207077810 */ /* 0x004fca0007ffe0ff */
[----:B------:R2:W-:Y:S06]  /*09c0*/  STG.E desc[UR4][R8.64], R7 ;  /* 0x0000000708007986 */ /* 0x0005ec000c101904 */
[----:B------:R-:W-:Y:S05]  /*09d0*/  @P0 BRA `(.L_x_6) ;  /* 0xfffffffc00b40947 */ /* 0x000fea000383ffff */
[----:B------:R-:W-:Y:S05]  /*09e0*/  EXIT ;  /* 0x000000000000794d */ /* 0x000fea0003800000 */
.L_x_7:
[----:B------:R-:W-:-:S00]  /*09f0*/  BRA `(.L_x_7) ;  /* 0xfffffffc00fc7947 */ /* 0x000fc0000383ffff */
[----:B------:R-:W-:-:S00]  /*0a00*/  NOP ;  /* 0x0000000000007918 */ /* 0x000fc00000000000 */
[----:B------:R-:W-:-:S00]  /*0a10*/  NOP ;  /* 0x0000000000007918 */ /* 0x000fc00000000000 */
[----:B------:R-:W-:-:S00]  /*0a20*/  NOP ;  /* 0x0000000000007918 */ /* 0x000fc00000000000 */
[----:B------:R-:W-:-:S00]  /*0a30*/  NOP ;  /* 0x0000000000007918 */ /* 0x000fc00000000000 */
[----:B------:R-:W-:-:S00]  /*0a40*/  NOP ;  /* 0x0000000000007918 */ /* 0x000fc00000000000 */
[----:B------:R-:W-:-:S00]  /*0a50*/  NOP ;  /* 0x0000000000007918 */ /* 0x000fc00000000000 */
[----:B------:R-:W-:-:S00]  /*0a60*/  NOP ;  /* 0x0000000000007918 */ /* 0x000fc00000000000 */
[----:B------:R-:W-:-:S00]  /*0a70*/  NOP ;  /* 0x0000000000007918 */ /* 0x000fc00000000000 */
.L_x_8:


//--------------------- .nv.shared.reserved.0     --------------------------
	.section	.nv.shared.reserved.0,"aw",@nobits
	.weak		__nv_reservedSMEM_offset_0_alias
	.size		__nv_reservedSMEM_offset_0_alias, 0, 64
	.other		__nv_reservedSMEM_offset_0_alias,@"STO_CUDA_RESERVED_SHARED STV_DEFAULT"
__nv_reservedSMEM_offset_0_alias:
	.zero		0
	.zero		64


//--------------------- .nv.constant0.exec        --------------------------
	.section	.nv.constant0.exec,"a",@progbits
	.sectionflags	@""
	.align	4
.nv.constant0.exec:
	.zero		928


//--------------------- SYMBOLS --------------------------

	.type		.nv.reservedSmem.offset0,@object
	.size		.nv.reservedSmem.offset0,0x4
